//
// Generated by NVIDIA NVVM Compiler
//
// Compiler Build ID: CL-36424714
// Cuda compilation tools, release 13.0, V13.0.88
// Based on NVVM 20.0.0
//

.version 9.0
.target sm_100
.address_size 64

	// .globl	_Z27compute_partial_derivativesPfS_S_ffii

.visible .entry _Z27compute_partial_derivativesPfS_S_ffii(
	.param .u64 .ptr .align 1 _Z27compute_partial_derivativesPfS_S_ffii_param_0,
	.param .u64 .ptr .align 1 _Z27compute_partial_derivativesPfS_S_ffii_param_1,
	.param .u64 .ptr .align 1 _Z27compute_partial_derivativesPfS_S_ffii_param_2,
	.param .f32 _Z27compute_partial_derivativesPfS_S_ffii_param_3,
	.param .f32 _Z27compute_partial_derivativesPfS_S_ffii_param_4,
	.param .u32 _Z27compute_partial_derivativesPfS_S_ffii_param_5,
	.param .u32 _Z27compute_partial_derivativesPfS_S_ffii_param_6
)
{
	.reg .pred 	%p<4>;
	.reg .b32 	%r<16>;
	.reg .b32 	%f<11>;
	.reg .b64 	%rd<13>;

	ld.param.u64 	%rd1, [_Z27compute_partial_derivativesPfS_S_ffii_param_0];
	ld.param.u64 	%rd2, [_Z27compute_partial_derivativesPfS_S_ffii_param_1];
	ld.param.u64 	%rd3, [_Z27compute_partial_derivativesPfS_S_ffii_param_2];
	ld.param.f32 	%f1, [_Z27compute_partial_derivativesPfS_S_ffii_param_3];
	ld.param.f32 	%f2, [_Z27compute_partial_derivativesPfS_S_ffii_param_4];
	ld.param.u32 	%r3, [_Z27compute_partial_derivativesPfS_S_ffii_param_5];
	ld.param.u32 	%r4, [_Z27compute_partial_derivativesPfS_S_ffii_param_6];
	mov.u32 	%r6, %ctaid.x;
	mov.u32 	%r7, %ntid.x;
	mov.u32 	%r8, %tid.x;
	mad.lo.s32 	%r1, %r6, %r7, %r8;
	mov.u32 	%r9, %ctaid.y;
	mov.u32 	%r10, %ntid.y;
	mov.u32 	%r11, %tid.y;
	mad.lo.s32 	%r12, %r9, %r10, %r11;
	add.s32 	%r13, %r3, -1;
	setp.ge.s32 	%p1, %r1, %r13;
	add.s32 	%r14, %r4, -1;
	setp.ge.s32 	%p2, %r12, %r14;
	or.pred  	%p3, %p1, %p2;
	@%p3 bra 	$L__BB0_2;
	cvta.to.global.u64 	%rd4, %rd1;
	cvta.to.global.u64 	%rd5, %rd2;
	cvta.to.global.u64 	%rd6, %rd3;
	mad.lo.s32 	%r15, %r3, %r12, %r1;
	mul.wide.s32 	%rd7, %r15, 4;
	add.s64 	%rd8, %rd4, %rd7;
	ld.global.f32 	%f3, [%rd8+4];
	ld.global.f32 	%f4, [%rd8];
	sub.f32 	%f5, %f3, %f4;
	div.rn.f32 	%f6, %f5, %f1;
	add.s64 	%rd9, %rd5, %rd7;
	st.global.f32 	[%rd9], %f6;
	mul.wide.s32 	%rd10, %r3, 4;
	add.s64 	%rd11, %rd8, %rd10;
	ld.global.f32 	%f7, [%rd11];
	ld.global.f32 	%f8, [%rd8];
	sub.f32 	%f9, %f7, %f8;
	div.rn.f32 	%f10, %f9, %f2;
	add.s64 	%rd12, %rd6, %rd7;
	st.global.f32 	[%rd12], %f10;
$L__BB0_2:
	ret;

}


// ===== COMPILED SASS (sm_100) =====

	.target	sm_100

	.elftype	@"ET_EXEC"


//--------------------- .note.nv.tkinfo           --------------------------
	.section	.note.nv.tkinfo,"",@"SHT_NOTE"
	.sectionflags	@"SHF_NOTE_NV_TKINFO"
	.tkinfo
        /*0018*/ 	.word	0x00000002
        /*0030*/ 	.string	""
        /*0030*/ 	.string	"ptxas"
        /*0030*/ 	.string	"Cuda compilation tools, release 13.0, V13.0.88"
        /*0030*/ 	.string	"Build cuda_13.0.r13.0/compiler.36424714_0"
        /*0030*/ 	.string	"-arch sm_100 -m 64 "



//--------------------- .note.nv.cuinfo           --------------------------
	.section	.note.nv.cuinfo,"",@"SHT_NOTE"
	.sectionflags	@"SHF_NOTE_NV_CUINFO"
        /*0018*/ 	.short	0x0002
        /*001a*/ 	.short	0x0064
        /*001c*/ 	.short	0x0082
	.zero		2


//--------------------- .nv.info                  --------------------------
	.section	.nv.info,"",@"SHT_CUDA_INFO"
	.align	4


	//----- nvinfo : EIATTR_REGCOUNT
	.align		4
        /*0000*/ 	.byte	0x04, 0x2f
        /*0002*/ 	.short	(.L_1 - .L_0)
	.align		4
.L_0:
        /*0004*/ 	.word	index@(_Z27compute_partial_derivativesPfS_S_ffii)
        /*0008*/ 	.word	0x00000011


	//----- nvinfo : EIATTR_FRAME_SIZE
	.align		4
.L_1:
        /*000c*/ 	.byte	0x04, 0x11
        /*000e*/ 	.short	(.L_3 - .L_2)
	.align		4
.L_2:
        /*0010*/ 	.word	index@($__internal_0_$__cuda_sm3x_div_rn_noftz_f32_slowpath)
        /*0014*/ 	.word	0x00000000


	//----- nvinfo : EIATTR_FRAME_SIZE
	.align		4
.L_3:
        /*0018*/ 	.byte	0x04, 0x11
        /*001a*/ 	.short	(.L_5 - .L_4)
	.align		4
.L_4:
        /*001c*/ 	.word	index@(_Z27compute_partial_derivativesPfS_S_ffii)
        /*0020*/ 	.word	0x00000000


	//----- nvinfo : EIATTR_MIN_STACK_SIZE
	.align		4
.L_5:
        /*0024*/ 	.byte	0x04, 0x12
        /*0026*/ 	.short	(.L_7 - .L_6)
	.align		4
.L_6:
        /*0028*/ 	.word	index@(_Z27compute_partial_derivativesPfS_S_ffii)
        /*002c*/ 	.word	0x00000000
.L_7:


//--------------------- .nv.compat                --------------------------
	.section	.nv.compat,"",@"SHT_CUDA_COMPAT_INFO"
	.align	4
        /*0000*/ 	.byte	0x02, 0x09, 0x00, 0x00, 0x02, 0x02, 0x01, 0x00, 0x02, 0x05, 0x05, 0x00, 0x03, 0x07, 0x01, 0x01
        /*0010*/ 	.byte	0x02, 0x03, 0x00, 0x00, 0x02, 0x06, 0x01, 0x00, 0x04, 0x0b, 0x08, 0x00, 0x01, 0x00, 0x00, 0x00
        /*0020*/ 	.byte	0x00, 0x00, 0x00, 0x00


//--------------------- .nv.info._Z27compute_partial_derivativesPfS_S_ffii --------------------------
	.section	.nv.info._Z27compute_partial_derivativesPfS_S_ffii,"",@"SHT_CUDA_INFO"
	.sectionflags	@""
	.align	4


	//----- nvinfo : EIATTR_CUDA_API_VERSION
	.align		4
        /*0000*/ 	.byte	0x04, 0x37
        /*0002*/ 	.short	(.L_9 - .L_8)
.L_8:
        /*0004*/ 	.word	0x00000082


	//----- nvinfo : EIATTR_KPARAM_INFO
	.align		4
.L_9:
        /*0008*/ 	.byte	0x04, 0x17
        /*000a*/ 	.short	(.L_11 - .L_10)
.L_10:
        /*000c*/ 	.word	0x00000000
        /*0010*/ 	.short	0x0006
        /*0012*/ 	.short	0x0024
        /*0014*/ 	.byte	0x00, 0xf0, 0x11, 0x00


	//----- nvinfo : EIATTR_KPARAM_INFO
	.align		4
.L_11:
        /*0018*/ 	.byte	0x04, 0x17
        /*001a*/ 	.short	(.L_13 - .L_12)
.L_12:
        /*001c*/ 	.word	0x00000000
        /*0020*/ 	.short	0x0005
        /*0022*/ 	.short	0x0020
        /*0024*/ 	.byte	0x00, 0xf0, 0x11, 0x00


	//----- nvinfo : EIATTR_KPARAM_INFO
	.align		4
.L_13:
        /*0028*/ 	.byte	0x04, 0x17
        /*002a*/ 	.short	(.L_15 - .L_14)
.L_14:
        /*002c*/ 	.word	0x00000000
        /*0030*/ 	.short	0x0004
        /*0032*/ 	.short	0x001c
        /*0034*/ 	.byte	0x00, 0xf0, 0x11, 0x00


	//----- nvinfo : EIATTR_KPARAM_INFO
	.align		4
.L_15:
        /*0038*/ 	.byte	0x04, 0x17
        /*003a*/ 	.short	(.L_17 - .L_16)
.L_16:
        /*003c*/ 	.word	0x00000000
        /*0040*/ 	.short	0x0003
        /*0042*/ 	.short	0x0018
        /*0044*/ 	.byte	0x00, 0xf0, 0x11, 0x00


	//----- nvinfo : EIATTR_KPARAM_INFO
	.align		4
.L_17:
        /*0048*/ 	.byte	0x04, 0x17
        /*004a*/ 	.short	(.L_19 - .L_18)
.L_18:
        /*004c*/ 	.word	0x00000000
        /*0050*/ 	.short	0x0002
        /*0052*/ 	.short	0x0010
        /*0054*/ 	.byte	0x00, 0xf5, 0x21, 0x00


	//----- nvinfo : EIATTR_KPARAM_INFO
	.align		4
.L_19:
        /*0058*/ 	.byte	0x04, 0x17
        /*005a*/ 	.short	(.L_21 - .L_20)
.L_20:
        /*005c*/ 	.word	0x00000000
        /*0060*/ 	.short	0x0001
        /*0062*/ 	.short	0x0008
        /*0064*/ 	.byte	0x00, 0xf5, 0x21, 0x00


	//----- nvinfo : EIATTR_KPARAM_INFO
	.align		4
.L_21:
        /*0068*/ 	.byte	0x04, 0x17
        /*006a*/ 	.short	(.L_23 - .L_22)
.L_22:
        /*006c*/ 	.word	0x00000000
        /*0070*/ 	.short	0x0000
        /*0072*/ 	.short	0x0000
        /*0074*/ 	.byte	0x00, 0xf5, 0x21, 0x00


	//----- nvinfo : EIATTR_SPARSE_MMA_MASK
	.align		4
.L_23:
        /*0078*/ 	.byte	0x03, 0x50
        /*007a*/ 	.short	0x0000


	//----- nvinfo : EIATTR_MAXREG_COUNT
	.align		4
        /*007c*/ 	.byte	0x03, 0x1b
        /*007e*/ 	.short	0x00ff


	//----- nvinfo : EIATTR_MERCURY_ISA_VERSION
	.align		4
        /*0080*/ 	.byte	0x03, 0x5f
        /*0082*/ 	.short	0x0101


	//----- nvinfo : EIATTR_VRC_CTA_INIT_COUNT
	.align		4
        /*0084*/ 	.byte	0x02, 0x4a
	.zero		1
	.zero		1


	//----- nvinfo : EIATTR_EXIT_INSTR_OFFSETS
	.align		4
        /*0088*/ 	.byte	0x04, 0x1c
        /*008a*/ 	.short	(.L_25 - .L_24)


	//   ....[0]....
.L_24:
        /*008c*/ 	.word	0x000000e0


	//   ....[1]....
        /*0090*/ 	.word	0x00000410


	//----- nvinfo : EIATTR_CRS_STACK_SIZE
	.align		4
.L_25:
        /*0094*/ 	.byte	0x04, 0x1e
        /*0096*/ 	.short	(.L_27 - .L_26)
.L_26:
        /*0098*/ 	.word	0x00000000


	//----- nvinfo : EIATTR_CBANK_PARAM_SIZE
	.align		4
.L_27:
        /*009c*/ 	.byte	0x03, 0x19
        /*009e*/ 	.short	0x0028


	//----- nvinfo : EIATTR_PARAM_CBANK
	.align		4
        /*00a0*/ 	.byte	0x04, 0x0a
        /*00a2*/ 	.short	(.L_29 - .L_28)
	.align		4
.L_28:
        /*00a4*/ 	.word	index@(.nv.constant0._Z27compute_partial_derivativesPfS_S_ffii)
        /*00a8*/ 	.short	0x0380
        /*00aa*/ 	.short	0x0028


	//----- nvinfo : EIATTR_SW_WAR
	.align		4
.L_29:
        /*00ac*/ 	.byte	0x04, 0x36
        /*00ae*/ 	.short	(.L_31 - .L_30)
.L_30:
        /*00b0*/ 	.word	0x00000008
.L_31:


//--------------------- .nv.callgraph             --------------------------
	.section	.nv.callgraph,"",@"SHT_CUDA_CALLGRAPH"
	.align	4
	.sectionentsize	8
	.align		4
        /*0000*/ 	.word	0x00000000
	.align		4
        /*0004*/ 	.word	0xffffffff
	.align		4
        /*0008*/ 	.word	0x00000000
	.align		4
        /*000c*/ 	.word	0xfffffffe
	.align		4
        /*0010*/ 	.word	0x00000000
	.align		4
        /*0014*/ 	.word	0xfffffffd
	.align		4
        /*0018*/ 	.word	0x00000000
	.align		4
        /*001c*/ 	.word	0xfffffffc


//--------------------- .text._Z27compute_partial_derivativesPfS_S_ffii --------------------------
	.section	.text._Z27compute_partial_derivativesPfS_S_ffii,"ax",@progbits
	.align	128
        .global         _Z27compute_partial_derivativesPfS_S_ffii
        .type           _Z27compute_partial_derivativesPfS_S_ffii,@function
        .size           _Z27compute_partial_derivativesPfS_S_ffii,(.L_x_16 - _Z27compute_partial_derivativesPfS_S_ffii)
        .other          _Z27compute_partial_derivativesPfS_S_ffii,@"STO_CUDA_ENTRY STV_DEFAULT"
_Z27compute_partial_derivativesPfS_S_ffii:
.text._Z27compute_partial_derivativesPfS_S_ffii:
[----:B------:R-:W-:Y:S01]  /*0000*/  LDC R1, c[0x0][0x37c] ;  /* 0x0000df00ff017b82 */ /* 0x000fe20000000800 */
[----:B------:R-:W0:Y:S07]  /*0010*/  S2R R0, SR_TID.Y ;  /* 0x0000000000007919 */ /* 0x000e2e0000002200 */
[----:B------:R-:W1:Y:S01]  /*0020*/  LDC R2, c[0x0][0x360] ;  /* 0x0000d800ff027b82 */ /* 0x000e620000000800 */
[----:B------:R-:W2:Y:S01]  /*0030*/  LDCU.64 UR8, c[0x0][0x3a0] ;  /* 0x00007400ff0877ac */ /* 0x000ea20008000a00 */
[----:B------:R-:W1:Y:S06]  /*0040*/  S2R R5, SR_TID.X ;  /* 0x0000000000057919 */ /* 0x000e6c0000002100 */
[----:B------:R-:W0:Y:S08]  /*0050*/  S2UR UR5, SR_CTAID.Y ;  /* 0x00000000000579c3 */ /* 0x000e300000002600 */
[----:B------:R-:W0:Y:S01]  /*0060*/  LDC R3, c[0x0][0x364] ;  /* 0x0000d900ff037b82 */ /* 0x000e220000000800 */
[----:B--2---:R-:W-:-:S07]  /*0070*/  UIADD3 UR4, UPT, UPT, UR9, -0x1, URZ ;  /* 0xffffffff09047890 */ /* 0x004fce000fffe0ff */
[----:B------:R-:W1:Y:S01]  /*0080*/  S2UR UR6, SR_CTAID.X ;  /* 0x00000000000679c3 */ /* 0x000e620000002500 */
[----:B0-----:R-:W-:Y:S01]  /*0090*/  IMAD R3, R3, UR5, R0 ;  /* 0x0000000503037c24 */ /* 0x001fe2000f8e0200 */
[----:B------:R-:W-:-:S04]  /*00a0*/  UIADD3 UR5, UPT, UPT, UR8, -0x1, URZ ;  /* 0xffffffff08057890 */ /* 0x000fc8000fffe0ff */
[----:B------:R-:W-:Y:S01]  /*00b0*/  ISETP.GE.AND P0, PT, R3, UR4, PT ;  /* 0x0000000403007c0c */ /* 0x000fe2000bf06270 */
[----:B-1----:R-:W-:-:S05]  /*00c0*/  IMAD R2, R2, UR6, R5 ;  /* 0x0000000602027c24 */ /* 0x002fca000f8e0205 */
[----:B------:R-:W-:-:S13]  /*00d0*/  ISETP.GE.OR P0, PT, R2, UR5, P0 ;  /* 0x0000000502007c0c */ /* 0x000fda0008706670 */
[----:B------:R-:W-:Y:S05]  /*00e0*/  @P0 EXIT ;  /* 0x000000000000094d */ /* 0x000fea0003800000 */
[----:B------:R-:W0:Y:S01]  /*00f0*/  LDC.64 R4, c[0x0][0x380] ;  /* 0x0000e000ff047b82 */ /* 0x000e220000000a00 */
[----:B------:R-:W1:Y:S01]  /*0100*/  LDCU.64 UR4, c[0x0][0x358] ;  /* 0x00006b00ff0477ac */ /* 0x000e620008000a00 */
[----:B------:R-:W-:-:S06]  /*0110*/  IMAD R2, R3, UR8, R2 ;  /* 0x0000000803027c24 */ /* 0x000fcc000f8e0202 */
[----:B------:R-:W2:Y:S01]  /*0120*/  LDC R9, c[0x0][0x398] ;  /* 0x0000e600ff097b82 */ /* 0x000ea20000000800 */
[----:B0-----:R-:W-:-:S05]  /*0130*/  IMAD.WIDE R4, R2, 0x4, R4 ;  /* 0x0000000402047825 */ /* 0x001fca00078e0204 */
[----:B-1----:R-:W3:Y:S04]  /*0140*/  LDG.E R0, desc[UR4][R4.64+0x4] ;  /* 0x0000040404007981 */ /* 0x002ee8000c1e1900 */
[----:B------:R-:W3:Y:S01]  /*0150*/  LDG.E R3, desc[UR4][R4.64] ;  /* 0x0000000404037981 */ /* 0x000ee2000c1e1900 */
[----:B--2---:R-:W0:Y:S01]  /*0160*/  MUFU.RCP R6, R9 ;  /* 0x0000000900067308 */ /* 0x004e220000001000 */
[----:B------:R-:W-:Y:S01]  /*0170*/  BSSY.RECONVERGENT B0, `(.L_x_0) ;  /* 0x000000e000007945 */ /* 0x000fe20003800200 */
[----:B0-----:R-:W-:-:S04]  /*0180*/  FFMA R7, R6, -R9, 1 ;  /* 0x3f80000006077423 */ /* 0x001fc80000000809 */
[----:B------:R-:W-:Y:S01]  /*0190*/  FFMA R7, R6, R7, R6 ;  /* 0x0000000706077223 */ /* 0x000fe20000000006 */
[----:B---3--:R-:W-:-:S04]  /*01a0*/  FADD R0, R0, -R3 ;  /* 0x8000000300007221 */ /* 0x008fc80000000000 */
[----:B------:R-:W0:Y:S01]  /*01b0*/  FCHK P0, R0, R9 ;  /* 0x0000000900007302 */ /* 0x000e220000000000 */
[----:B------:R-:W-:-:S04]  /*01c0*/  FFMA R3, R0, R7, RZ ;  /* 0x0000000700037223 */ /* 0x000fc800000000ff */
[----:B------:R-:W-:-:S04]  /*01d0*/  FFMA R6, R3, -R9, R0 ;  /* 0x8000000903067223 */ /* 0x000fc80000000000 */
[----:B------:R-:W-:Y:S01]  /*01e0*/  FFMA R3, R7, R6, R3 ;  /* 0x0000000607037223 */ /* 0x000fe20000000003 */
[----:B0-----:R-:W-:Y:S06]  /*01f0*/  @!P0 BRA `(.L_x_1) ;  /* 0x0000000000148947 */ /* 0x001fec0003800000 */
[----:B------:R-:W0:Y:S01]  /*0200*/  LDCU UR6, c[0x0][0x398] ;  /* 0x00007300ff0677ac */ /* 0x000e220008000800 */
[----:B------:R-:W-:Y:S01]  /*0210*/  MOV R6, 0x240 ;  /* 0x0000024000067802 */ /* 0x000fe20000000f00 */
[----:B0-----:R-:W-:-:S07]  /*0220*/  IMAD.U32 R3, RZ, RZ, UR6 ;  /* 0x00000006ff037e24 */ /* 0x001fce000f8e00ff */
[----:B------:R-:W-:Y:S05]  /*0230*/  CALL.REL.NOINC `($__internal_0_$__cuda_sm3x_div_rn_noftz_f32_slowpath) ;  /* 0x0000000000787944 */ /* 0x000fea0003c00000 */
[----:B------:R-:W-:-:S07]  /*0240*/  IMAD.MOV.U32 R3, RZ, RZ, R0 ;  /* 0x000000ffff037224 */ /* 0x000fce00078e0000 */
.L_x_1:
[----:B------:R-:W-:Y:S05]  /*0250*/  BSYNC.RECONVERGENT B0 ;  /* 0x0000000000007941 */ /* 0x000fea0003800200 */
.L_x_0:
[----:B------:R-:W0:Y:S08]  /*0260*/  LDC.64 R6, c[0x0][0x388] ;  /* 0x0000e200ff067b82 */ /* 0x000e300000000a00 */
[----:B------:R-:W1:Y:S08]  /*0270*/  LDC R9, c[0x0][0x3a0] ;  /* 0x0000e800ff097b82 */ /* 0x000e700000000800 */
[----:B------:R-:W2:Y:S01]  /*0280*/  LDC R13, c[0x0][0x39c] ;  /* 0x0000e700ff0d7b82 */ /* 0x000ea20000000800 */
[----:B0-----:R-:W-:-:S05]  /*0290*/  IMAD.WIDE R6, R2, 0x4, R6 ;  /* 0x0000000402067825 */ /* 0x001fca00078e0206 */
[----:B------:R0:W-:Y:S01]  /*02a0*/  STG.E desc[UR4][R6.64], R3 ;  /* 0x0000000306007986 */ /* 0x0001e2000c101904 */
[----:B-1----:R-:W-:-:S03]  /*02b0*/  IMAD.WIDE R8, R9, 0x4, R4 ;  /* 0x0000000409087825 */ /* 0x002fc600078e0204 */
[----:B------:R-:W3:Y:S04]  /*02c0*/  LDG.E R5, desc[UR4][R4.64] ;  /* 0x0000000404057981 */ /* 0x000ee8000c1e1900 */
[----:B------:R-:W3:Y:S01]  /*02d0*/  LDG.E R0, desc[UR4][R8.64] ;  /* 0x0000000408007981 */ /* 0x000ee2000c1e1900 */
[----:B------:R-:W-:Y:S01]  /*02e0*/  BSSY.RECONVERGENT B0, `(.L_x_2) ;  /* 0x000000f000007945 */ /* 0x000fe20003800200 */
[----:B--2---:R-:W1:Y:S02]  /*02f0*/  MUFU.RCP R10, R13 ;  /* 0x0000000d000a7308 */ /* 0x004e640000001000 */
[----:B-1----:R-:W-:-:S04]  /*0300*/  FFMA R11, R10, -R13, 1 ;  /* 0x3f8000000a0b7423 */ /* 0x002fc8000000080d */
[----:B------:R-:W-:Y:S01]  /*0310*/  FFMA R11, R10, R11, R10 ;  /* 0x0000000b0a0b7223 */ /* 0x000fe2000000000a */
[----:B---3--:R-:W-:-:S04]  /*0320*/  FADD R0, R0, -R5 ;  /* 0x8000000500007221 */ /* 0x008fc80000000000 */
[----:B------:R-:W1:Y:S01]  /*0330*/  FCHK P0, R0, R13 ;  /* 0x0000000d00007302 */ /* 0x000e620000000000 */
[----:B------:R-:W-:-:S04]  /*0340*/  FFMA R10, R0, R11, RZ ;  /* 0x0000000b000a7223 */ /* 0x000fc800000000ff */
[----:B------:R-:W-:-:S04]  /*0350*/  FFMA R12, R10, -R13, R0 ;  /* 0x8000000d0a0c7223 */ /* 0x000fc80000000000 */
[----:B------:R-:W-:Y:S01]  /*0360*/  FFMA R11, R11, R12, R10 ;  /* 0x0000000c0b0b7223 */ /* 0x000fe2000000000a */
[----:B01----:R-:W-:Y:S06]  /*0370*/  @!P0 BRA `(.L_x_3) ;  /* 0x0000000000148947 */ /* 0x003fec0003800000 */
[----:B------:R-:W0:Y:S01]  /*0380*/  LDCU UR6, c[0x0][0x39c] ;  /* 0x00007380ff0677ac */ /* 0x000e220008000800 */
[----:B------:R-:W-:Y:S01]  /*0390*/  MOV R6, 0x3c0 ;  /* 0x000003c000067802 */ /* 0x000fe20000000f00 */
[----:B0-----:R-:W-:-:S07]  /*03a0*/  IMAD.U32 R3, RZ, RZ, UR6 ;  /* 0x00000006ff037e24 */ /* 0x001fce000f8e00ff */
[----:B------:R-:W-:Y:S05]  /*03b0*/  CALL.REL.NOINC `($__internal_0_$__cuda_sm3x_div_rn_noftz_f32_slowpath) ;  /* 0x0000000000187944 */ /* 0x000fea0003c00000 */
[----:B------:R-:W-:-:S07]  /*03c0*/  IMAD.MOV.U32 R11, RZ, RZ, R0 ;  /* 0x000000ffff0b7224 */ /* 0x000fce00078e0000 */
.L_x_3:
[----:B------:R-:W-:Y:S05]  /*03d0*/  BSYNC.RECONVERGENT B0 ;  /* 0x0000000000007941 */ /* 0x000fea0003800200 */
.L_x_2:
[----:B------:R-:W0:Y:S02]  /*03e0*/  LDC.64 R4, c[0x0][0x390] ;  /* 0x0000e400ff047b82 */ /* 0x000e240000000a00 */
[----:B0-----:R-:W-:-:S05]  /*03f0*/  IMAD.WIDE R2, R2, 0x4, R4 ;  /* 0x0000000402027825 */ /* 0x001fca00078e0204 */
[----:B------:R-:W-:Y:S01]  /*0400*/  STG.E desc[UR4][R2.64], R11 ;  /* 0x0000000b02007986 */ /* 0x000fe2000c101904 */
[----:B------:R-:W-:Y:S05]  /*0410*/  EXIT ;  /* 0x000000000000794d */ /* 0x000fea0003800000 */
        .weak           $__internal_0_$__cuda_sm3x_div_rn_noftz_f32_slowpath
        .type           $__internal_0_$__cuda_sm3x_div_rn_noftz_f32_slowpath,@function
        .size           $__internal_0_$__cuda_sm3x_div_rn_noftz_f32_slowpath,(.L_x_16 - $__internal_0_$__cuda_sm3x_div_rn_noftz_f32_slowpath)
$__internal_0_$__cuda_sm3x_div_rn_noftz_f32_slowpath:
[----:B------:R-:W-:Y:S01]  /*0420*/  SHF.R.U32.HI R8, RZ, 0x17, R3 ;  /* 0x00000017ff087819 */ /* 0x000fe20000011603 */
[----:B------:R-:W-:Y:S01]  /*0430*/  BSSY.RECONVERGENT B1, `(.L_x_4) ;  /* 0x0000062000017945 */ /* 0x000fe20003800200 */
[----:B------:R-:W-:Y:S02]  /*0440*/  SHF.R.U32.HI R7, RZ, 0x17, R0 ;  /* 0x00000017ff077819 */ /* 0x000fe40000011600 */
[----:B------:R-:W-:Y:S02]  /*0450*/  LOP3.LUT R12, R8, 0xff, RZ, 0xc0, !PT ;  /* 0x000000ff080c7812 */ /* 0x000fe400078ec0ff */
[----:B------:R-:W-:-:S03]  /*0460*/  LOP3.LUT R10, R7, 0xff, RZ, 0xc0, !PT ;  /* 0x000000ff070a7812 */ /* 0x000fc600078ec0ff */
[----:B------:R-:W-:Y:S02]  /*0470*/  VIADD R9, R12, 0xffffffff ;  /* 0xffffffff0c097836 */ /* 0x000fe40000000000 */
[----:B------:R-:W-:-:S03]  /*0480*/  VIADD R8, R10, 0xffffffff ;  /* 0xffffffff0a087836 */ /* 0x000fc60000000000 */
[----:B------:R-:W-:-:S04]  /*0490*/  ISETP.GT.U32.AND P0, PT, R9, 0xfd, PT ;  /* 0x000000fd0900780c */ /* 0x000fc80003f04070 */
[----:B------:R-:W-:-:S13]  /*04a0*/  ISETP.GT.U32.OR P0, PT, R8, 0xfd, P0 ;  /* 0x000000fd0800780c */ /* 0x000fda0000704470 */
[----:B------:R-:W-:Y:S01]  /*04b0*/  @!P0 IMAD.MOV.U32 R7, RZ, RZ, RZ ;  /* 0x000000ffff078224 */ /* 0x000fe200078e00ff */
[----:B------:R-:W-:Y:S06]  /*04c0*/  @!P0 BRA `(.L_x_5) ;  /* 0x00000000005c8947 */ /* 0x000fec0003800000 */
[----:B------:R-:W-:Y:S02]  /*04d0*/  FSETP.GTU.FTZ.AND P0, PT, |R0|, +INF , PT ;  /* 0x7f8000000000780b */ /* 0x000fe40003f1c200 */
[----:B------:R-:W-:-:S04]  /*04e0*/  FSETP.GTU.FTZ.AND P1, PT, |R3|, +INF , PT ;  /* 0x7f8000000300780b */ /* 0x000fc80003f3c200 */
[----:B------:R-:W-:-:S13]  /*04f0*/  PLOP3.LUT P0, PT, P0, P1, PT, 0xf8, 0x8f ;  /* 0x00000000008f781c */ /* 0x000fda0000703f70 */
[----:B------:R-:W-:Y:S05]  /*0500*/  @P0 BRA `(.L_x_6) ;  /* 0x00000004004c0947 */ /* 0x000fea0003800000 */
[----:B------:R-:W-:-:S13]  /*0510*/  LOP3.LUT P0, RZ, R3, 0x7fffffff, R0, 0xc8, !PT ;  /* 0x7fffffff03ff7812 */ /* 0x000fda000780c800 */
[----:B------:R-:W-:Y:S05]  /*0520*/  @!P0 BRA `(.L_x_7) ;  /* 0x00000004003c8947 */ /* 0x000fea0003800000 */
[C---:B------:R-:W-:Y:S02]  /*0530*/  FSETP.NEU.FTZ.AND P2, PT, |R0|.reuse, +INF , PT ;  /* 0x7f8000000000780b */ /* 0x040fe40003f5d200 */
[----:B------:R-:W-:Y:S02]  /*0540*/  FSETP.NEU.FTZ.AND P1, PT, |R3|, +INF , PT ;  /* 0x7f8000000300780b */ /* 0x000fe40003f3d200 */
[----:B------:R-:W-:-:S11]  /*0550*/  FSETP.NEU.FTZ.AND P0, PT, |R0|, +INF , PT ;  /* 0x7f8000000000780b */ /* 0x000fd60003f1d200 */
[----:B------:R-:W-:Y:S05]  /*0560*/  @!P1 BRA !P2, `(.L_x_7) ;  /* 0x00000004002c9947 */ /* 0x000fea0005000000 */
[----:B------:R-:W-:-:S04]  /*0570*/  LOP3.LUT P2, RZ, R0, 0x7fffffff, RZ, 0xc0, !PT ;  /* 0x7fffffff00ff7812 */ /* 0x000fc8000784c0ff */
[----:B------:R-:W-:-:S13]  /*0580*/  PLOP3.LUT P1, PT, P1, P2, PT, 0x2f, 0xf2 ;  /* 0x0000000000f2781c */ /* 0x000fda0000f24577 */
[----:B------:R-:W-:Y:S05]  /*0590*/  @P1 BRA `(.L_x_8) ;  /* 0x0000000400181947 */ /* 0x000fea0003800000 */
[----:B------:R-:W-:-:S04]  /*05a0*/  LOP3.LUT P1, RZ, R3, 0x7fffffff, RZ, 0xc0, !PT ;  /* 0x7fffffff03ff7812 */ /* 0x000fc8000782c0ff */
[----:B------:R-:W-:-:S13]  /*05b0*/  PLOP3.LUT P0, PT, P0, P1, PT, 0x2f, 0xf2 ;  /* 0x0000000000f2781c */ /* 0x000fda0000702577 */
[----:B------:R-:W-:Y:S05]  /*05c0*/  @P0 BRA `(.L_x_9) ;  /* 0x0000000400000947 */ /* 0x000fea0003800000 */
[----:B------:R-:W-:Y:S02]  /*05d0*/  ISETP.GE.AND P0, PT, R8, RZ, PT ;  /* 0x000000ff0800720c */ /* 0x000fe40003f06270 */
[----:B------:R-:W-:-:S11]  /*05e0*/  ISETP.GE.AND P1, PT, R9, RZ, PT ;  /* 0x000000ff0900720c */ /* 0x000fd60003f26270 */
[----:B------:R-:W-:Y:S02]  /*05f0*/  @P0 IMAD.MOV.U32 R7, RZ, RZ, RZ ;  /* 0x000000ffff070224 */ /* 0x000fe400078e00ff */
[----:B------:R-:W-:Y:S01]  /*0600*/  @!P0 FFMA R0, R0, 1.84467440737095516160e+19, RZ ;  /* 0x5f80000000008823 */ /* 0x000fe200000000ff */
[----:B------:R-:W-:Y:S02]  /*0610*/  @!P0 IMAD.MOV.U32 R7, RZ, RZ, -0x40 ;  /* 0xffffffc0ff078424 */ /* 0x000fe400078e00ff */
[----:B------:R-:W-:Y:S02]  /*0620*/  @!P1 FFMA R3, R3, 1.84467440737095516160e+19, RZ ;  /* 0x5f80000003039823 */ /* 0x000fe400000000ff */
[----:B------:R-:W-:-:S07]  /*0630*/  @!P1 VIADD R7, R7, 0x40 ;  /* 0x0000004007079836 */ /* 0x000fce0000000000 */
.L_x_5:
[----:B------:R-:W-:Y:S01]  /*0640*/  LEA R8, R12, 0xc0800000, 0x17 ;  /* 0xc08000000c087811 */ /* 0x000fe200078eb8ff */
[----:B------:R-:W-:Y:S03]  /*0650*/  BSSY.RECONVERGENT B2, `(.L_x_10) ;  /* 0x0000036000027945 */ /* 0x000fe60003800200 */
[----:B------:R-:W-:Y:S01]  /*0660*/  IADD3 R8, PT, PT, -R8, R3, RZ ;  /* 0x0000000308087210 */ /* 0x000fe20007ffe1ff */
[----:B------:R-:W-:-:S03]  /*0670*/  VIADD R3, R10, 0xffffff81 ;  /* 0xffffff810a037836 */ /* 0x000fc60000000000 */
[----:B------:R0:W1:Y:S01]  /*0680*/  MUFU.RCP R9, R8 ;  /* 0x0000000800097308 */ /* 0x0000620000001000 */
[----:B------:R-:W-:Y:S01]  /*0690*/  FADD.FTZ R11, -R8, -RZ ;  /* 0x800000ff080b7221 */ /* 0x000fe20000010100 */
[C---:B------:R-:W-:Y:S01]  /*06a0*/  IMAD R0, R3.reuse, -0x800000, R0 ;  /* 0xff80000003007824 */ /* 0x040fe200078e0200 */
[----:B0-----:R-:W-:-:S05]  /*06b0*/  IADD3 R8, PT, PT, R3, 0x7f, -R12 ;  /* 0x0000007f03087810 */ /* 0x001fca0007ffe80c */
[----:B------:R-:W-:Y:S02]  /*06c0*/  IMAD.IADD R8, R8, 0x1, R7 ;  /* 0x0000000108087824 */ /* 0x000fe400078e0207 */
[----:B-1----:R-:W-:-:S04]  /*06d0*/  FFMA R10, R9, R11, 1 ;  /* 0x3f800000090a7423 */ /* 0x002fc8000000000b */
[----:B------:R-:W-:-:S04]  /*06e0*/  FFMA R14, R9, R10, R9 ;  /* 0x0000000a090e7223 */ /* 0x000fc80000000009 */
[----:B------:R-:W-:-:S04]  /*06f0*/  FFMA R9, R0, R14, RZ ;  /* 0x0000000e00097223 */ /* 0x000fc800000000ff */
[----:B------:R-:W-:-:S04]  /*0700*/  FFMA R10, R11, R9, R0 ;  /* 0x000000090b0a7223 */ /* 0x000fc80000000000 */
[----:B------:R-:W-:-:S04]  /*0710*/  FFMA R9, R14, R10, R9 ;  /* 0x0000000a0e097223 */ /* 0x000fc80000000009 */
[----:B------:R-:W-:-:S04]  /*0720*/  FFMA R10, R11, R9, R0 ;  /* 0x000000090b0a7223 */ /* 0x000fc80000000000 */
[----:B------:R-:W-:-:S05]  /*0730*/  FFMA R0, R14, R10, R9 ;  /* 0x0000000a0e007223 */ /* 0x000fca0000000009 */
[----:B------:R-:W-:-:S04]  /*0740*/  SHF.R.U32.HI R3, RZ, 0x17, R0 ;  /* 0x00000017ff037819 */ /* 0x000fc80000011600 */
[----:B------:R-:W-:-:S05]  /*0750*/  LOP3.LUT R3, R3, 0xff, RZ, 0xc0, !PT ;  /* 0x000000ff03037812 */ /* 0x000fca00078ec0ff */
[----:B------:R-:W-:-:S04]  /*0760*/  IMAD.IADD R11, R3, 0x1, R8 ;  /* 0x00000001030b7824 */ /* 0x000fc800078e0208 */
[----:B------:R-:W-:-:S05]  /*0770*/  VIADD R3, R11, 0xffffffff ;  /* 0xffffffff0b037836 */ /* 0x000fca0000000000 */
[----:B------:R-:W-:-:S13]  /*0780*/  ISETP.GE.U32.AND P0, PT, R3, 0xfe, PT ;  /* 0x000000fe0300780c */ /* 0x000fda0003f06070 */
[----:B------:R-:W-:Y:S05]  /*0790*/  @!P0 BRA `(.L_x_11) ;  /* 0x0000000000808947 */ /* 0x000fea0003800000 */
[----:B------:R-:W-:-:S13]  /*07a0*/  ISETP.GT.AND P0, PT, R11, 0xfe, PT ;  /* 0x000000fe0b00780c */ /* 0x000fda0003f04270 */
[----:B------:R-:W-:Y:S05]  /*07b0*/  @P0 BRA `(.L_x_12) ;  /* 0x00000000006c0947 */ /* 0x000fea0003800000 */
[----:B------:R-:W-:-:S13]  /*07c0*/  ISETP.GE.AND P0, PT, R11, 0x1, PT ;  /* 0x000000010b00780c */ /* 0x000fda0003f06270 */
[----:B------:R-:W-:Y:S05]  /*07d0*/  @P0 BRA `(.L_x_13) ;  /* 0x0000000000740947 */ /* 0x000fea0003800000 */
[----:B------:R-:W-:Y:S02]  /*07e0*/  ISETP.GE.AND P0, PT, R11, -0x18, PT ;  /* 0xffffffe80b00780c */ /* 0x000fe40003f06270 */
[----:B------:R-:W-:-:S11]  /*07f0*/  LOP3.LUT R0, R0, 0x80000000, RZ, 0xc0, !PT ;  /* 0x8000000000007812 */ /* 0x000fd600078ec0ff */
[----:B------:R-:W-:Y:S05]  /*0800*/  @!P0 BRA `(.L_x_13) ;  /* 0x0000000000688947 */ /* 0x000fea0003800000 */
[CCC-:B------:R-:W-:Y:S01]  /*0810*/  FFMA.RZ R3, R14.reuse, R10.reuse, R9.reuse ;  /* 0x0000000a0e037223 */ /* 0x1c0fe2000000c009 */
[CCC-:B------:R-:W-:Y:S01]  /*0820*/  FFMA.RM R8, R14.reuse, R10.reuse, R9.reuse ;  /* 0x0000000a0e087223 */ /* 0x1c0fe20000004009 */
[C---:B------:R-:W-:Y:S02]  /*0830*/  ISETP.NE.AND P2, PT, R11.reuse, RZ, PT ;  /* 0x000000ff0b00720c */ /* 0x040fe40003f45270 */
[----:B------:R-:W-:Y:S02]  /*0840*/  ISETP.NE.AND P1, PT, R11, RZ, PT ;  /* 0x000000ff0b00720c */ /* 0x000fe40003f25270 */
[----:B------:R-:W-:Y:S01]  /*0850*/  LOP3.LUT R7, R3, 0x7fffff, RZ, 0xc0, !PT ;  /* 0x007fffff03077812 */ /* 0x000fe200078ec0ff */
[----:B------:R-:W-:Y:S01]  /*0860*/  FFMA.RP R3, R14, R10, R9 ;  /* 0x0000000a0e037223 */ /* 0x000fe20000008009 */
[C---:B------:R-:W-:Y:S01]  /*0870*/  VIADD R10, R11.reuse, 0x20 ;  /* 0x000000200b0a7836 */ /* 0x040fe20000000000 */
[----:B------:R-:W-:Y:S02]  /*0880*/  IADD3 R9, PT, PT, -R11, RZ, RZ ;  /* 0x000000ff0b097210 */ /* 0x000fe40007ffe1ff */
[----:B------:R-:W-:-:S02]  /*0890*/  LOP3.LUT R7, R7, 0x800000, RZ, 0xfc, !PT ;  /* 0x0080000007077812 */ /* 0x000fc400078efcff */
[----:B------:R-:W-:Y:S02]  /*08a0*/  FSETP.NEU.FTZ.AND P0, PT, R3, R8, PT ;  /* 0x000000080300720b */ /* 0x000fe40003f1d000 */
[----:B------:R-:W-:Y:S02]  /*08b0*/  SHF.L.U32 R10, R7, R10, RZ ;  /* 0x0000000a070a7219 */ /* 0x000fe400000006ff */
[----:B------:R-:W-:Y:S02]  /*08c0*/  SEL R8, R9, RZ, P2 ;  /* 0x000000ff09087207 */ /* 0x000fe40001000000 */
[----:B------:R-:W-:Y:S02]  /*08d0*/  ISETP.NE.AND P1, PT, R10, RZ, P1 ;  /* 0x000000ff0a00720c */ /* 0x000fe40000f25270 */
[----:B------:R-:W-:Y:S02]  /*08e0*/  SHF.R.U32.HI R8, RZ, R8, R7 ;  /* 0x00000008ff087219 */ /* 0x000fe40000011607 */
[----:B------:R-:W-:-:S02]  /*08f0*/  PLOP3.LUT P0, PT, P0, P1, PT, 0xf8, 0x8f ;  /* 0x00000000008f781c */ /* 0x000fc40000703f70 */
[----:B------:R-:W-:Y:S02]  /*0900*/  SHF.R.U32.HI R10, RZ, 0x1, R8 ;  /* 0x00000001ff0a7819 */ /* 0x000fe40000011608 */
[----:B------:R-:W-:-:S04]  /*0910*/  SEL R3, RZ, 0x1, !P0 ;  /* 0x00000001ff037807 */ /* 0x000fc80004000000 */
[----:B------:R-:W-:-:S04]  /*0920*/  LOP3.LUT R3, R3, 0x1, R10, 0xf8, !PT ;  /* 0x0000000103037812 */ /* 0x000fc800078ef80a */
[----:B------:R-:W-:-:S05]  /*0930*/  LOP3.LUT R3, R3, R8, RZ, 0xc0, !PT ;  /* 0x0000000803037212 */ /* 0x000fca00078ec0ff */
[----:B------:R-:W-:-:S05]  /*0940*/  IMAD.IADD R3, R10, 0x1, R3 ;  /* 0x000000010a037824 */ /* 0x000fca00078e0203 */
[----:B------:R-:W-:Y:S01]  /*0950*/  LOP3.LUT R0, R3, R0, RZ, 0xfc, !PT ;  /* 0x0000000003007212 */ /* 0x000fe200078efcff */
[----:B------:R-:W-:Y:S06]  /*0960*/  BRA `(.L_x_13) ;  /* 0x0000000000107947 */ /* 0x000fec0003800000 */
.L_x_12:
[----:B------:R-:W-:-:S04]  /*0970*/  LOP3.LUT R0, R0, 0x80000000, RZ, 0xc0, !PT ;  /* 0x8000000000007812 */ /* 0x000fc800078ec0ff */
[----:B------:R-:W-:Y:S01]  /*0980*/  LOP3.LUT R0, R0, 0x7f800000, RZ, 0xfc, !PT ;  /* 0x7f80000000007812 */ /* 0x000fe200078efcff */
[----:B------:R-:W-:Y:S06]  /*0990*/  BRA `(.L_x_13) ;  /* 0x0000000000047947 */ /* 0x000fec0003800000 */
.L_x_11:
[----:B------:R-:W-:-:S07]  /*09a0*/  IMAD R0, R8, 0x800000, R0 ;  /* 0x0080000008007824 */ /* 0x000fce00078e0200 */
.L_x_13:
[----:B------:R-:W-:Y:S05]  /*09b0*/  BSYNC.RECONVERGENT B2 ;  /* 0x0000000000027941 */ /* 0x000fea0003800200 */
.L_x_10:
[----:B------:R-:W-:Y:S05]  /*09c0*/  BRA `(.L_x_14) ;  /* 0x0000000000207947 */ /* 0x000fea0003800000 */
.L_x_9:
[----:B------:R-:W-:-:S04]  /*09d0*/  LOP3.LUT R0, R3, 0x80000000, R0, 0x48, !PT ;  /* 0x8000000003007812 */ /* 0x000fc800078e4800 */
[----:B------:R-:W-:Y:S01]  /*09e0*/  LOP3.LUT R0, R0, 0x7f800000, RZ, 0xfc, !PT ;  /* 0x7f80000000007812 */ /* 0x000fe200078efcff */
[----:B------:R-:W-:Y:S06]  /*09f0*/  BRA `(.L_x_14) ;  /* 0x0000000000147947 */ /* 0x000fec0003800000 */
.L_x_8:
[----:B------:R-:W-:Y:S01]  /*0a00*/  LOP3.LUT R0, R3, 0x80000000, R0, 0x48, !PT ;  /* 0x8000000003007812 */ /* 0x000fe200078e4800 */
[----:B------:R-:W-:Y:S06]  /*0a10*/  BRA `(.L_x_14) ;  /* 0x00000000000c7947 */ /* 0x000fec0003800000 */
.L_x_7:
[----:B------:R-:W0:Y:S01]  /*0a20*/  MUFU.RSQ R0, -QNAN ;  /* 0xffc0000000007908 */ /* 0x000e220000001400 */
[----:B------:R-:W-:Y:S05]  /*0a30*/  BRA `(.L_x_14) ;  /* 0x0000000000047947 */ /* 0x000fea0003800000 */
.L_x_6:
[----:B------:R-:W-:-:S07]  /*0a40*/  FADD.FTZ R0, R0, R3 ;  /* 0x0000000300007221 */ /* 0x000fce0000010000 */
.L_x_14:
[----:B------:R-:W-:Y:S05]  /*0a50*/  BSYNC.RECONVERGENT B1 ;  /* 0x0000000000017941 */ /* 0x000fea0003800200 */
.L_x_4:
[----:B------:R-:W-:-:S04]  /*0a60*/  IMAD.MOV.U32 R7, RZ, RZ, 0x0 ;  /* 0x00000000ff077424 */ /* 0x000fc800078e00ff */
[----:B0-----:R-:W-:Y:S05]  /*0a70*/  RET.REL.NODEC R6 `(_Z27compute_partial_derivativesPfS_S_ffii) ;  /* 0xfffffff406607950 */ /* 0x001fea0003c3ffff */
.L_x_15:
[----:B------:R-:W-:-:S00]  /*0a80*/  BRA `(.L_x_15) ;  /* 0xfffffffc00fc7947 */ /* 0x000fc0000383ffff */
[----:B------:R-:W-:-:S00]  /*0a90*/  NOP ;  /* 0x0000000000007918 */ /* 0x000fc00000000000 */
        /* <DEDUP_REMOVED lines=14> */
.L_x_16:


//--------------------- .nv.shared.reserved.0     --------------------------
	.section	.nv.shared.reserved.0,"aw",@nobits
	.weak		__nv_reservedSMEM_offset_0_alias
	.size		__nv_reservedSMEM_offset_0_alias, 0, 64
	.other		__nv_reservedSMEM_offset_0_alias,@"STO_CUDA_RESERVED_SHARED STV_DEFAULT"
__nv_reservedSMEM_offset_0_alias:
	.zero		0
	.zero		64


//--------------------- .nv.constant0._Z27compute_partial_derivativesPfS_S_ffii --------------------------
	.section	.nv.constant0._Z27compute_partial_derivativesPfS_S_ffii,"a",@progbits
	.sectionflags	@""
	.align	4
.nv.constant0._Z27compute_partial_derivativesPfS_S_ffii:
	.zero		936


//--------------------- SYMBOLS --------------------------

	.type		.nv.reservedSmem.offset0,@object
	.size		.nv.reservedSmem.offset0,0x4
